	.headerflags	@"EF_CUDA_TEXMODE_UNIFIED EF_CUDA_64BIT_ADDRESS EF_CUDA_ACCELERATORS EF_CUDA_SM90 EF_CUDA_VIRTUAL_SM(EF_CUDA_SM90)"
	.elftype	@"ET_EXEC"


//--------------------- .nv.info                  --------------------------
	.section	.nv.info,"",@"SHT_CUDA_INFO"
	.align	4


	//----- nvinfo : EIATTR_REGCOUNT
	.align		4
        /*0000*/ 	.byte	0x04, 0x2f
        /*0002*/ 	.short	(.L_1 - .L_0)
	.align		4
.L_0:
        /*0004*/ 	.word	index@(triton_poi_fused__prelu_kernel_add_mul_2)
        /*0008*/ 	.word	0x0000001c


	//----- nvinfo : EIATTR_MIN_STACK_SIZE
	.align		4
.L_1:
        /*000c*/ 	.byte	0x04, 0x12
        /*000e*/ 	.short	(.L_3 - .L_2)
	.align		4
.L_2:
        /*0010*/ 	.word	index@(triton_poi_fused__prelu_kernel_add_mul_2)
        /*0014*/ 	.word	0x00000000


	//----- nvinfo : EIATTR_FRAME_SIZE
	.align		4
.L_3:
        /*0018*/ 	.byte	0x04, 0x11
        /*001a*/ 	.short	(.L_5 - .L_4)
	.align		4
.L_4:
        /*001c*/ 	.word	index@(triton_poi_fused__prelu_kernel_add_mul_2)
        /*0020*/ 	.word	0x00000000


	//----- nvinfo : EIATTR_MIN_STACK_SIZE
	.align		4
.L_5:
        /*0024*/ 	.byte	0x04, 0x12
        /*0026*/ 	.short	(.L_7 - .L_6)
	.align		4
.L_6:
        /*0028*/ 	.word	index@(triton_poi_fused__prelu_kernel_add_mul_2)
        /*002c*/ 	.word	0x00000000
.L_7:


//--------------------- .nv.info.triton_poi_fused__prelu_kernel_add_mul_2 --------------------------
	.section	.nv.info.triton_poi_fused__prelu_kernel_add_mul_2,"",@"SHT_CUDA_INFO"
	.sectionflags	@""
	.align	4


	//----- nvinfo : EIATTR_CUDA_API_VERSION
	.align		4
        /*0000*/ 	.byte	0x04, 0x37
        /*0002*/ 	.short	(.L_9 - .L_8)
.L_8:
        /*0004*/ 	.word	0x0000007c


	//----- nvinfo : EIATTR_KPARAM_INFO
	.align		4
.L_9:
        /*0008*/ 	.byte	0x04, 0x17
        /*000a*/ 	.short	(.L_11 - .L_10)
.L_10:
        /*000c*/ 	.word	0x00000000
        /*0010*/ 	.short	0x0008
        /*0012*/ 	.short	0x0040
        /*0014*/ 	.byte	0x00, 0xf0, 0x11, 0x00


	//----- nvinfo : EIATTR_KPARAM_INFO
	.align		4
.L_11:
        /*0018*/ 	.byte	0x04, 0x17
        /*001a*/ 	.short	(.L_13 - .L_12)
.L_12:
        /*001c*/ 	.word	0x00000000
        /*0020*/ 	.short	0x0007
        /*0022*/ 	.short	0x0038
        /*0024*/ 	.byte	0x00, 0xf4, 0x21, 0x00


	//----- nvinfo : EIATTR_KPARAM_INFO
	.align		4
.L_13:
        /*0028*/ 	.byte	0x04, 0x17
        /*002a*/ 	.short	(.L_15 - .L_14)
.L_14:
        /*002c*/ 	.word	0x00000000
        /*0030*/ 	.short	0x0006
        /*0032*/ 	.short	0x0030
        /*0034*/ 	.byte	0x00, 0xf4, 0x21, 0x00


	//----- nvinfo : EIATTR_KPARAM_INFO
	.align		4
.L_15:
        /*0038*/ 	.byte	0x04, 0x17
        /*003a*/ 	.short	(.L_17 - .L_16)
.L_16:
        /*003c*/ 	.word	0x00000000
        /*0040*/ 	.short	0x0005
        /*0042*/ 	.short	0x0028
        /*0044*/ 	.byte	0x00, 0xf4, 0x21, 0x00


	//----- nvinfo : EIATTR_KPARAM_INFO
	.align		4
.L_17:
        /*0048*/ 	.byte	0x04, 0x17
        /*004a*/ 	.short	(.L_19 - .L_18)
.L_18:
        /*004c*/ 	.word	0x00000000
        /*0050*/ 	.short	0x0004
        /*0052*/ 	.short	0x0020
        /*0054*/ 	.byte	0x00, 0xf4, 0x21, 0x00


	//----- nvinfo : EIATTR_KPARAM_INFO
	.align		4
.L_19:
        /*0058*/ 	.byte	0x04, 0x17
        /*005a*/ 	.short	(.L_21 - .L_20)
.L_20:
        /*005c*/ 	.word	0x00000000
        /*0060*/ 	.short	0x0003
        /*0062*/ 	.short	0x0018
        /*0064*/ 	.byte	0x00, 0xf4, 0x21, 0x00


	//----- nvinfo : EIATTR_KPARAM_INFO
	.align		4
.L_21:
        /*0068*/ 	.byte	0x04, 0x17
        /*006a*/ 	.short	(.L_23 - .L_22)
.L_22:
        /*006c*/ 	.word	0x00000000
        /*0070*/ 	.short	0x0002
        /*0072*/ 	.short	0x0010
        /*0074*/ 	.byte	0x00, 0xf4, 0x21, 0x00


	//----- nvinfo : EIATTR_KPARAM_INFO
	.align		4
.L_23:
        /*0078*/ 	.byte	0x04, 0x17
        /*007a*/ 	.short	(.L_25 - .L_24)
.L_24:
        /*007c*/ 	.word	0x00000000
        /*0080*/ 	.short	0x0001
        /*0082*/ 	.short	0x0008
        /*0084*/ 	.byte	0x00, 0xf4, 0x21, 0x00


	//----- nvinfo : EIATTR_KPARAM_INFO
	.align		4
.L_25:
        /*0088*/ 	.byte	0x04, 0x17
        /*008a*/ 	.short	(.L_27 - .L_26)
.L_26:
        /*008c*/ 	.word	0x00000000
        /*0090*/ 	.short	0x0000
        /*0092*/ 	.short	0x0000
        /*0094*/ 	.byte	0x00, 0xf4, 0x21, 0x00


	//----- nvinfo : EIATTR_SPARSE_MMA_MASK
	.align		4
.L_27:
        /*0098*/ 	.byte	0x03, 0x50
        /*009a*/ 	.short	0x0000


	//----- nvinfo : EIATTR_MAXREG_COUNT
	.align		4
        /*009c*/ 	.byte	0x03, 0x1b
        /*009e*/ 	.short	0x00ff


	//----- nvinfo : EIATTR_EXIT_INSTR_OFFSETS
	.align		4
        /*00a0*/ 	.byte	0x04, 0x1c
        /*00a2*/ 	.short	(.L_29 - .L_28)


	//   ....[0]....
.L_28:
        /*00a4*/ 	.word	0x00000340


	//   ....[1]....
        /*00a8*/ 	.word	0x00000360


	//----- nvinfo : EIATTR_REQNTID
	.align		4
.L_29:
        /*00ac*/ 	.byte	0x04, 0x10
        /*00ae*/ 	.short	(.L_31 - .L_30)
.L_30:
        /*00b0*/ 	.word	0x00000080
        /*00b4*/ 	.word	0x00000001
        /*00b8*/ 	.word	0x00000001


	//----- nvinfo : EIATTR_CBANK_PARAM_SIZE
	.align		4
.L_31:
        /*00bc*/ 	.byte	0x03, 0x19
        /*00be*/ 	.short	0x0044


	//----- nvinfo : EIATTR_PARAM_CBANK
	.align		4
        /*00c0*/ 	.byte	0x04, 0x0a
        /*00c2*/ 	.short	(.L_33 - .L_32)
	.align		4
.L_32:
        /*00c4*/ 	.word	index@(.nv.constant0.triton_poi_fused__prelu_kernel_add_mul_2)
        /*00c8*/ 	.short	0x0210
        /*00ca*/ 	.short	0x0044


	//----- nvinfo : EIATTR_SW_WAR
	.align		4
.L_33:
        /*00cc*/ 	.byte	0x04, 0x36
        /*00ce*/ 	.short	(.L_35 - .L_34)
.L_34:
        /*00d0*/ 	.word	0x00000008
.L_35:


//--------------------- .nv.callgraph             --------------------------
	.section	.nv.callgraph,"",@"SHT_CUDA_CALLGRAPH"
	.align	4
	.sectionentsize	8
	.align		4
        /*0000*/ 	.word	0x00000000
	.align		4
        /*0004*/ 	.word	0xffffffff
	.align		4
        /*0008*/ 	.word	0x00000000
	.align		4
        /*000c*/ 	.word	0xfffffffe
	.align		4
        /*0010*/ 	.word	0x00000000
	.align		4
        /*0014*/ 	.word	0xfffffffd
	.align		4
        /*0018*/ 	.word	0x00000000
	.align		4
        /*001c*/ 	.word	0xfffffffc


//--------------------- .text.triton_poi_fused__prelu_kernel_add_mul_2 --------------------------
	.section	.text.triton_poi_fused__prelu_kernel_add_mul_2,"ax",@progbits
	.align	128
        .global         triton_poi_fused__prelu_kernel_add_mul_2
        .type           triton_poi_fused__prelu_kernel_add_mul_2,@function
        .size           triton_poi_fused__prelu_kernel_add_mul_2,(.L_x_1 - triton_poi_fused__prelu_kernel_add_mul_2)
        .other          triton_poi_fused__prelu_kernel_add_mul_2,@"STO_CUDA_ENTRY STV_DEFAULT"
triton_poi_fused__prelu_kernel_add_mul_2:
.text.triton_poi_fused__prelu_kernel_add_mul_2:
[----:B------:R-:W0:Y:S01]  /*0000*/  LDC R1, c[0x0][0x28] ;  /* 0x00000a00ff017b82 */ /* 0x000e220000000800 */
[----:B------:R-:W1:Y:S07]  /*0010*/  S2R R0, SR_TID.X ;  /* 0x0000000000007919 */ /* 0x000e6e0000002100 */
[----:B------:R-:W2:Y:S01]  /*0020*/  LDC.64 R6, c[0x0][0x210] ;  /* 0x00008400ff067b82 */ /* 0x000ea20000000a00 */
[----:B------:R-:W-:Y:S01]  /*0030*/  ULDC.64 UR4, c[0x0][0x208] ;  /* 0x0000820000047ab9 */ /* 0x000fe20000000a00 */
[----:B------:R-:W3:Y:S06]  /*0040*/  S2R R5, SR_CTAID.X ;  /* 0x0000000000057919 */ /* 0x000eec0000002500 */
[----:B------:R-:W4:Y:S08]  /*0050*/  LDC.64 R12, c[0x0][0x220] ;  /* 0x00008800ff0c7b82 */ /* 0x000f300000000a00 */
[----:B------:R-:W5:Y:S08]  /*0060*/  LDC.64 R14, c[0x0][0x218] ;  /* 0x00008600ff0e7b82 */ /* 0x000f700000000a00 */
[----:B------:R-:W4:Y:S01]  /*0070*/  LDC.64 R8, c[0x0][0x228] ;  /* 0x00008a00ff087b82 */ /* 0x000f220000000a00 */
[----:B-1----:R-:W-:-:S07]  /*0080*/  IMAD.SHL.U32 R0, R0, 0x2, RZ ;  /* 0x0000000200007824 */ /* 0x002fce00078e00ff */
[----:B------:R-:W1:Y:S01]  /*0090*/  LDC.64 R10, c[0x0][0x238] ;  /* 0x00008e00ff0a7b82 */ /* 0x000e620000000a00 */
[----:B---3--:R-:W-:Y:S02]  /*00a0*/  SHF.R.S32.HI R3, RZ, 0x17, R5 ;  /* 0x00000017ff037819 */ /* 0x008fe40000011405 */
[----:B------:R-:W-:Y:S02]  /*00b0*/  LOP3.LUT R0, R0, 0xfe, RZ, 0xc0, !PT ;  /* 0x000000fe00007812 */ /* 0x000fe400078ec0ff */
[----:B------:R-:W-:Y:S01]  /*00c0*/  SGXT R3, R3, 0x1 ;  /* 0x000000010303781a */ /* 0x000fe20000000200 */
[----:B-----5:R3:W5:Y:S02]  /*00d0*/  LDG.E R15, desc[UR4][R14.64] ;  /* 0x000000040e0f7981 */ /* 0x020764000c1e1900 */
[----:B------:R-:W-:Y:S02]  /*00e0*/  IMAD R0, R5, 0x100, R0 ;  /* 0x0000010005007824 */ /* 0x000fe400078e0200 */
[----:B------:R-:W1:Y:S02]  /*00f0*/  LDC.64 R4, c[0x0][0x230] ;  /* 0x00008c00ff047b82 */ /* 0x000e640000000a00 */
[----:B--2---:R-:W-:Y:S01]  /*0100*/  IMAD.WIDE R16, R0, 0x4, R6 ;  /* 0x0000000400107825 */ /* 0x004fe200078e0206 */
[----:B------:R-:W-:-:S02]  /*0110*/  LEA.HI R3, R3, R0, RZ, 0x4 ;  /* 0x0000000003037211 */ /* 0x000fc400078f20ff */
[----:B------:R-:W-:Y:S02]  /*0120*/  ISETP.GE.AND P2, PT, R0, 0x100, PT ;  /* 0x000001000000780c */ /* 0x000fe40003f46270 */
[----:B------:R-:W-:-:S04]  /*0130*/  SHF.R.S32.HI R3, RZ, 0x4, R3 ;  /* 0x00000004ff037819 */ /* 0x000fc80000011403 */
[----:B------:R-:W-:-:S04]  /*0140*/  LEA.HI R2, R3, R3, RZ, 0x2 ;  /* 0x0000000303027211 */ /* 0x000fc800078f10ff */
[----:B------:R-:W-:Y:S02]  /*0150*/  LOP3.LUT R2, R2, 0xfffffffc, RZ, 0xc0, !PT ;  /* 0xfffffffc02027812 */ /* 0x000fe400078ec0ff */
[----:B------:R-:W-:Y:S01]  /*0160*/  CS2R R6, SRZ ;  /* 0x0000000000067805 */ /* 0x000fe2000001ff00 */
[C---:B----4-:R-:W-:Y:S01]  /*0170*/  IMAD.WIDE R18, R0.reuse, 0x4, R12 ;  /* 0x0000000400127825 */ /* 0x050fe200078e020c */
[----:B------:R-:W-:Y:S02]  /*0180*/  IADD3 R23, R3, -R2, RZ ;  /* 0x8000000203177210 */ /* 0x000fe40007ffe0ff */
[----:B------:R-:W-:Y:S02]  /*0190*/  CS2R R2, SRZ ;  /* 0x0000000000027805 */ /* 0x000fe4000001ff00 */
[----:B------:R-:W-:Y:S01]  /*01a0*/  CS2R R12, SRZ ;  /* 0x00000000000c7805 */ /* 0x000fe2000001ff00 */
[----:B---3--:R-:W-:Y:S01]  /*01b0*/  HFMA2.MMA R14, -RZ, RZ, 0, 0 ;  /* 0x00000000ff0e7435 */ /* 0x008fe200000001ff */
[----:B0-----:R-:W-:Y:S01]  /*01c0*/  IMAD.WIDE R20, R0, 0x4, R8 ;  /* 0x0000000400147825 */ /* 0x001fe200078e0208 */
[----:B------:R-:W5:Y:S01]  /*01d0*/  @!P2 LDG.E.64 R6, desc[UR4][R18.64] ;  /* 0x000000041206a981 */ /* 0x000f62000c1e1b00 */
[----:B------:R-:W0:Y:S03]  /*01e0*/  LDC.64 R8, c[0x0][0x248] ;  /* 0x00009200ff087b82 */ /* 0x000e260000000a00 */
[----:B------:R2:W5:Y:S01]  /*01f0*/  @!P2 LDG.E.64 R2, desc[UR4][R16.64] ;  /* 0x000000041002a981 */ /* 0x000562000c1e1b00 */
[----:B-1----:R-:W-:-:S03]  /*0200*/  IMAD.WIDE R10, R23, 0x4, R10 ;  /* 0x00000004170a7825 */ /* 0x002fc600078e020a */
[----:B------:R-:W3:Y:S01]  /*0210*/  LDG.E R4, desc[UR4][R4.64] ;  /* 0x0000000404047981 */ /* 0x000ee2000c1e1900 */
[----:B------:R-:W-:-:S03]  /*0220*/  IMAD.MOV.U32 R23, RZ, RZ, RZ ;  /* 0x000000ffff177224 */ /* 0x000fc600078e00ff */
[----:B------:R-:W3:Y:S01]  /*0230*/  @!P2 LDG.E.64 R12, desc[UR4][R20.64] ;  /* 0x00000004140ca981 */ /* 0x000ee2000c1e1b00 */
[----:B--2---:R-:W1:Y:S03]  /*0240*/  LDC.64 R16, c[0x0][0x240] ;  /* 0x00009000ff107b82 */ /* 0x004e660000000a00 */
[----:B------:R-:W2:Y:S04]  /*0250*/  @!P2 LDG.E.EL R23, desc[UR4][R10.64] ;  /* 0x000000040a17a981 */ /* 0x000ea8000c2e1900 */
[----:B------:R-:W4:Y:S01]  /*0260*/  @!P2 LDG.E.EL R14, desc[UR4][R10.64] ;  /* 0x000000040a0ea981 */ /* 0x000f22000c2e1900 */
[----:B0-----:R-:W-:-:S04]  /*0270*/  IMAD.WIDE R8, R0, 0x4, R8 ;  /* 0x0000000400087825 */ /* 0x001fc800078e0208 */
[C---:B-----5:R-:W-:Y:S01]  /*0280*/  FFMA R25, R15.reuse, R6, R2 ;  /* 0x000000060f197223 */ /* 0x060fe20000000002 */
[----:B------:R-:W-:-:S03]  /*0290*/  FFMA R2, R15, R7, R3 ;  /* 0x000000070f027223 */ /* 0x000fc60000000003 */
[C---:B---3--:R-:W-:Y:S01]  /*02a0*/  FFMA R12, R4.reuse, R12, R25 ;  /* 0x0000000c040c7223 */ /* 0x048fe20000000019 */
[----:B------:R-:W-:Y:S01]  /*02b0*/  FFMA R13, R4, R13, R2 ;  /* 0x0000000d040d7223 */ /* 0x000fe20000000002 */
[----:B-1----:R-:W-:-:S04]  /*02c0*/  IMAD.WIDE R2, R0, 0x4, R16 ;  /* 0x0000000400027825 */ /* 0x002fc800078e0210 */
[C---:B--2---:R-:W-:Y:S01]  /*02d0*/  FMUL R23, R12.reuse, R23 ;  /* 0x000000170c177220 */ /* 0x044fe20000400000 */
[C---:B------:R-:W-:Y:S02]  /*02e0*/  FSETP.GT.AND P0, PT, R12.reuse, RZ, PT ;  /* 0x000000ff0c00720b */ /* 0x040fe40003f04000 */
[C---:B------:R-:W-:Y:S01]  /*02f0*/  FSETP.GT.AND P1, PT, R13.reuse, RZ, PT ;  /* 0x000000ff0d00720b */ /* 0x040fe20003f24000 */
[----:B----4-:R-:W-:Y:S01]  /*0300*/  FMUL R14, R13, R14 ;  /* 0x0000000e0d0e7220 */ /* 0x010fe20000400000 */
[----:B------:R0:W-:Y:S01]  /*0310*/  @!P2 STG.E.64 desc[UR4][R2.64], R12 ;  /* 0x0000000c0200a986 */ /* 0x0001e2000c101b04 */
[----:B------:R-:W-:-:S03]  /*0320*/  FSEL R4, R12, R23, P0 ;  /* 0x000000170c047208 */ /* 0x000fc60000000000 */
[----:B------:R-:W-:Y:S01]  /*0330*/  FSEL R5, R13, R14, P1 ;  /* 0x0000000e0d057208 */ /* 0x000fe20000800000 */
[----:B0-----:R-:W-:Y:S06]  /*0340*/  @P2 EXIT ;  /* 0x000000000000294d */ /* 0x001fec0003800000 */
[----:B------:R-:W-:Y:S01]  /*0350*/  STG.E.64 desc[UR4][R8.64], R4 ;  /* 0x0000000408007986 */ /* 0x000fe2000c101b04 */
[----:B------:R-:W-:Y:S05]  /*0360*/  EXIT ;  /* 0x000000000000794d */ /* 0x000fea0003800000 */
.L_x_0:
[----:B------:R-:W-:-:S00]  /*0370*/  BRA `(.L_x_0) ;  /* 0xfffffffc00fc7947 */ /* 0x000fc0000383ffff */
[----:B------:R-:W-:-:S00]  /*0380*/  NOP ;  /* 0x0000000000007918 */ /* 0x000fc00000000000 */
[----:B------:R-:W-:-:S00]  /*0390*/  NOP ;  /* 0x0000000000007918 */ /* 0x000fc00000000000 */
[----:B------:R-:W-:-:S00]  /*03a0*/  NOP ;  /* 0x0000000000007918 */ /* 0x000fc00000000000 */
[----:B------:R-:W-:-:S00]  /*03b0*/  NOP ;  /* 0x0000000000007918 */ /* 0x000fc00000000000 */
[----:B------:R-:W-:-:S00]  /*03c0*/  NOP ;  /* 0x0000000000007918 */ /* 0x000fc00000000000 */
[----:B------:R-:W-:-:S00]  /*03d0*/  NOP ;  /* 0x0000000000007918 */ /* 0x000fc00000000000 */
[----:B------:R-:W-:-:S00]  /*03e0*/  NOP ;  /* 0x0000000000007918 */ /* 0x000fc00000000000 */
[----:B------:R-:W-:-:S00]  /*03f0*/  NOP ;  /* 0x0000000000007918 */ /* 0x000fc00000000000 */
.L_x_1:


//--------------------- .nv.constant0.triton_poi_fused__prelu_kernel_add_mul_2 --------------------------
	.section	.nv.constant0.triton_poi_fused__prelu_kernel_add_mul_2,"a",@progbits
	.sectionflags	@""
	.align	4
.nv.constant0.triton_poi_fused__prelu_kernel_add_mul_2:
	.zero		596
